	.headerflags	@"EF_CUDA_TEXMODE_UNIFIED EF_CUDA_64BIT_ADDRESS EF_CUDA_ACCELERATORS EF_CUDA_SM90 EF_CUDA_VIRTUAL_SM(EF_CUDA_SM90)"
	.elftype	@"ET_EXEC"


//--------------------- .nv.info                  --------------------------
	.section	.nv.info,"",@"SHT_CUDA_INFO"
	.align	4


	//----- nvinfo : EIATTR_REGCOUNT
	.align		4
        /*0000*/ 	.byte	0x04, 0x2f
        /*0002*/ 	.short	(.L_2 - .L_1)
	.align		4
.L_1:
        /*0004*/ 	.word	index@(triton_per_fused_eq_lift_fresh_lt_maximum_mul_rsqrt_sub_var_mean_3)
        /*0008*/ 	.word	0x00000016


	//----- nvinfo : EIATTR_MIN_STACK_SIZE
	.align		4
.L_2:
        /*000c*/ 	.byte	0x04, 0x12
        /*000e*/ 	.short	(.L_4 - .L_3)
	.align		4
.L_3:
        /*0010*/ 	.word	index@(triton_per_fused_eq_lift_fresh_lt_maximum_mul_rsqrt_sub_var_mean_3)
        /*0014*/ 	.word	0x00000000


	//----- nvinfo : EIATTR_FRAME_SIZE
	.align		4
.L_4:
        /*0018*/ 	.byte	0x04, 0x11
        /*001a*/ 	.short	(.L_6 - .L_5)
	.align		4
.L_5:
        /*001c*/ 	.word	index@(triton_per_fused_eq_lift_fresh_lt_maximum_mul_rsqrt_sub_var_mean_3)
        /*0020*/ 	.word	0x00000000


	//----- nvinfo : EIATTR_MIN_STACK_SIZE
	.align		4
.L_6:
        /*0024*/ 	.byte	0x04, 0x12
        /*0026*/ 	.short	(.L_8 - .L_7)
	.align		4
.L_7:
        /*0028*/ 	.word	index@(triton_per_fused_eq_lift_fresh_lt_maximum_mul_rsqrt_sub_var_mean_3)
        /*002c*/ 	.word	0x00000000
.L_8:


//--------------------- .nv.info.triton_per_fused_eq_lift_fresh_lt_maximum_mul_rsqrt_sub_var_mean_3 --------------------------
	.section	.nv.info.triton_per_fused_eq_lift_fresh_lt_maximum_mul_rsqrt_sub_var_mean_3,"",@"SHT_CUDA_INFO"
	.sectionflags	@""
	.align	4


	//----- nvinfo : EIATTR_CUDA_API_VERSION
	.align		4
        /*0000*/ 	.byte	0x04, 0x37
        /*0002*/ 	.short	(.L_10 - .L_9)
.L_9:
        /*0004*/ 	.word	0x0000007c


	//----- nvinfo : EIATTR_KPARAM_INFO
	.align		4
.L_10:
        /*0008*/ 	.byte	0x04, 0x17
        /*000a*/ 	.short	(.L_12 - .L_11)
.L_11:
        /*000c*/ 	.word	0x00000000
        /*0010*/ 	.short	0x0009
        /*0012*/ 	.short	0x0044
        /*0014*/ 	.byte	0x00, 0xf0, 0x11, 0x00


	//----- nvinfo : EIATTR_KPARAM_INFO
	.align		4
.L_12:
        /*0018*/ 	.byte	0x04, 0x17
        /*001a*/ 	.short	(.L_14 - .L_13)
.L_13:
        /*001c*/ 	.word	0x00000000
        /*0020*/ 	.short	0x0008
        /*0022*/ 	.short	0x0040
        /*0024*/ 	.byte	0x00, 0xf0, 0x11, 0x00


	//----- nvinfo : EIATTR_KPARAM_INFO
	.align		4
.L_14:
        /*0028*/ 	.byte	0x04, 0x17
        /*002a*/ 	.short	(.L_16 - .L_15)
.L_15:
        /*002c*/ 	.word	0x00000000
        /*0030*/ 	.short	0x0007
        /*0032*/ 	.short	0x0038
        /*0034*/ 	.byte	0x00, 0xf4, 0x21, 0x00


	//----- nvinfo : EIATTR_KPARAM_INFO
	.align		4
.L_16:
        /*0038*/ 	.byte	0x04, 0x17
        /*003a*/ 	.short	(.L_18 - .L_17)
.L_17:
        /*003c*/ 	.word	0x00000000
        /*0040*/ 	.short	0x0006
        /*0042*/ 	.short	0x0030
        /*0044*/ 	.byte	0x00, 0xf4, 0x21, 0x00


	//----- nvinfo : EIATTR_KPARAM_INFO
	.align		4
.L_18:
        /*0048*/ 	.byte	0x04, 0x17
        /*004a*/ 	.short	(.L_20 - .L_19)
.L_19:
        /*004c*/ 	.word	0x00000000
        /*0050*/ 	.short	0x0005
        /*0052*/ 	.short	0x0028
        /*0054*/ 	.byte	0x00, 0xf4, 0x21, 0x00


	//----- nvinfo : EIATTR_KPARAM_INFO
	.align		4
.L_20:
        /*0058*/ 	.byte	0x04, 0x17
        /*005a*/ 	.short	(.L_22 - .L_21)
.L_21:
        /*005c*/ 	.word	0x00000000
        /*0060*/ 	.short	0x0004
        /*0062*/ 	.short	0x0020
        /*0064*/ 	.byte	0x00, 0xf4, 0x21, 0x00


	//----- nvinfo : EIATTR_KPARAM_INFO
	.align		4
.L_22:
        /*0068*/ 	.byte	0x04, 0x17
        /*006a*/ 	.short	(.L_24 - .L_23)
.L_23:
        /*006c*/ 	.word	0x00000000
        /*0070*/ 	.short	0x0003
        /*0072*/ 	.short	0x0018
        /*0074*/ 	.byte	0x00, 0xf4, 0x21, 0x00


	//----- nvinfo : EIATTR_KPARAM_INFO
	.align		4
.L_24:
        /*0078*/ 	.byte	0x04, 0x17
        /*007a*/ 	.short	(.L_26 - .L_25)
.L_25:
        /*007c*/ 	.word	0x00000000
        /*0080*/ 	.short	0x0002
        /*0082*/ 	.short	0x0010
        /*0084*/ 	.byte	0x00, 0xf4, 0x21, 0x00


	//----- nvinfo : EIATTR_KPARAM_INFO
	.align		4
.L_26:
        /*0088*/ 	.byte	0x04, 0x17
        /*008a*/ 	.short	(.L_28 - .L_27)
.L_27:
        /*008c*/ 	.word	0x00000000
        /*0090*/ 	.short	0x0001
        /*0092*/ 	.short	0x0008
        /*0094*/ 	.byte	0x00, 0xf0, 0x21, 0x00


	//----- nvinfo : EIATTR_KPARAM_INFO
	.align		4
.L_28:
        /*0098*/ 	.byte	0x04, 0x17
        /*009a*/ 	.short	(.L_30 - .L_29)
.L_29:
        /*009c*/ 	.word	0x00000000
        /*00a0*/ 	.short	0x0000
        /*00a2*/ 	.short	0x0000
        /*00a4*/ 	.byte	0x00, 0xf4, 0x21, 0x00


	//----- nvinfo : EIATTR_SPARSE_MMA_MASK
	.align		4
.L_30:
        /*00a8*/ 	.byte	0x03, 0x50
        /*00aa*/ 	.short	0x0000


	//----- nvinfo : EIATTR_MAXREG_COUNT
	.align		4
        /*00ac*/ 	.byte	0x03, 0x1b
        /*00ae*/ 	.short	0x00ff


	//----- nvinfo : EIATTR_COOP_GROUP_MASK_REGIDS
	.align		4
        /*00b0*/ 	.byte	0x04, 0x29
        /*00b2*/ 	.short	(.L_32 - .L_31)


	//   ....[0]....
.L_31:
        /*00b4*/ 	.word	0xffffffff


	//   ....[1]....
        /*00b8*/ 	.word	0xffffffff


	//   ....[2]....
        /*00bc*/ 	.word	0xffffffff


	//   ....[3]....
        /*00c0*/ 	.word	0xffffffff


	//   ....[4]....
        /*00c4*/ 	.word	0xffffffff


	//   ....[5]....
        /*00c8*/ 	.word	0xffffffff


	//   ....[6]....
        /*00cc*/ 	.word	0xffffffff


	//   ....[7]....
        /*00d0*/ 	.word	0xffffffff


	//   ....[8]....
        /*00d4*/ 	.word	0xffffffff


	//   ....[9]....
        /*00d8*/ 	.word	0xffffffff


	//   ....[10]....
        /*00dc*/ 	.word	0xffffffff


	//   ....[11]....
        /*00e0*/ 	.word	0xffffffff


	//----- nvinfo : EIATTR_COOP_GROUP_INSTR_OFFSETS
	.align		4
.L_32:
        /*00e4*/ 	.byte	0x04, 0x28
        /*00e6*/ 	.short	(.L_34 - .L_33)


	//   ....[0]....
.L_33:
        /*00e8*/ 	.word	0x00000140


	//   ....[1]....
        /*00ec*/ 	.word	0x00000170


	//   ....[2]....
        /*00f0*/ 	.word	0x000001a0


	//   ....[3]....
        /*00f4*/ 	.word	0x000001c0


	//   ....[4]....
        /*00f8*/ 	.word	0x000001f0


	//   ....[5]....
        /*00fc*/ 	.word	0x000002a0


	//   ....[6]....
        /*0100*/ 	.word	0x00000330


	//   ....[7]....
        /*0104*/ 	.word	0x00000350


	//   ....[8]....
        /*0108*/ 	.word	0x00000370


	//   ....[9]....
        /*010c*/ 	.word	0x000003a0


	//   ....[10]....
        /*0110*/ 	.word	0x000003c0


	//   ....[11]....
        /*0114*/ 	.word	0x00000420


	//----- nvinfo : EIATTR_EXIT_INSTR_OFFSETS
	.align		4
.L_34:
        /*0118*/ 	.byte	0x04, 0x1c
        /*011a*/ 	.short	(.L_36 - .L_35)


	//   ....[0]....
.L_35:
        /*011c*/ 	.word	0x00000670


	//   ....[1]....
        /*0120*/ 	.word	0x00000690


	//----- nvinfo : EIATTR_REQNTID
	.align		4
.L_36:
        /*0124*/ 	.byte	0x04, 0x10
        /*0126*/ 	.short	(.L_38 - .L_37)
.L_37:
        /*0128*/ 	.word	0x00000040
        /*012c*/ 	.word	0x00000001
        /*0130*/ 	.word	0x00000001


	//----- nvinfo : EIATTR_CBANK_PARAM_SIZE
	.align		4
.L_38:
        /*0134*/ 	.byte	0x03, 0x19
        /*0136*/ 	.short	0x0048


	//----- nvinfo : EIATTR_PARAM_CBANK
	.align		4
        /*0138*/ 	.byte	0x04, 0x0a
        /*013a*/ 	.short	(.L_40 - .L_39)
	.align		4
.L_39:
        /*013c*/ 	.word	index@(.nv.constant0.triton_per_fused_eq_lift_fresh_lt_maximum_mul_rsqrt_sub_var_mean_3)
        /*0140*/ 	.short	0x0210
        /*0142*/ 	.short	0x0048


	//----- nvinfo : EIATTR_SW_WAR
	.align		4
.L_40:
        /*0144*/ 	.byte	0x04, 0x36
        /*0146*/ 	.short	(.L_42 - .L_41)
.L_41:
        /*0148*/ 	.word	0x00000008
.L_42:


//--------------------- .nv.callgraph             --------------------------
	.section	.nv.callgraph,"",@"SHT_CUDA_CALLGRAPH"
	.align	4
	.sectionentsize	8
	.align		4
        /*0000*/ 	.word	0x00000000
	.align		4
        /*0004*/ 	.word	0xffffffff
	.align		4
        /*0008*/ 	.word	0x00000000
	.align		4
        /*000c*/ 	.word	0xfffffffe
	.align		4
        /*0010*/ 	.word	0x00000000
	.align		4
        /*0014*/ 	.word	0xfffffffd
	.align		4
        /*0018*/ 	.word	0x00000000
	.align		4
        /*001c*/ 	.word	0xfffffffc


//--------------------- .nv.constant4             --------------------------
	.section	.nv.constant4,"a",@progbits
	.align	8
	.align		8
.nv.constant4:
        /*0000*/ 	.dword	_$_str


//--------------------- .text.triton_per_fused_eq_lift_fresh_lt_maximum_mul_rsqrt_sub_var_mean_3 --------------------------
	.section	.text.triton_per_fused_eq_lift_fresh_lt_maximum_mul_rsqrt_sub_var_mean_3,"ax",@progbits
	.sectionflags	@"SHF_BARRIERS=1"
	.align	128
        .global         triton_per_fused_eq_lift_fresh_lt_maximum_mul_rsqrt_sub_var_mean_3
        .type           triton_per_fused_eq_lift_fresh_lt_maximum_mul_rsqrt_sub_var_mean_3,@function
        .size           triton_per_fused_eq_lift_fresh_lt_maximum_mul_rsqrt_sub_var_mean_3,(.L_x_1 - triton_per_fused_eq_lift_fresh_lt_maximum_mul_rsqrt_sub_var_mean_3)
        .other          triton_per_fused_eq_lift_fresh_lt_maximum_mul_rsqrt_sub_var_mean_3,@"STO_CUDA_ENTRY STV_DEFAULT"
triton_per_fused_eq_lift_fresh_lt_maximum_mul_rsqrt_sub_var_mean_3:
.text.triton_per_fused_eq_lift_fresh_lt_maximum_mul_rsqrt_sub_var_mean_3:
[----:B------:R-:W0:Y:S02]  /*0000*/  LDC R1, c[0x0][0x28] ;  /* 0x00000a00ff017b82 */ /* 0x000e240000000800 */
[----:B------:R-:W1:Y:S01]  /*0010*/  S2R R16, SR_TID.X ;  /* 0x0000000000107919 */ /* 0x000e620000002100 */
[----:B------:R-:W2:Y:S01]  /*0020*/  LDC.64 R8, c[0x0][0x210] ;  /* 0x00008400ff087b82 */ /* 0x000ea20000000a00 */
[----:B------:R-:W-:Y:S01]  /*0030*/  HFMA2.MMA R4, -RZ, RZ, 0, 0 ;  /* 0x00000000ff047435 */ /* 0x000fe200000001ff */
[----:B------:R-:W-:Y:S01]  /*0040*/  ULDC.64 UR6, c[0x0][0x208] ;  /* 0x0000820000067ab9 */ /* 0x000fe20000000a00 */
[----:B------:R-:W3:Y:S05]  /*0050*/  S2R R0, SR_CTAID.X ;  /* 0x0000000000007919 */ /* 0x000eea0000002500 */
[----:B------:R-:W4:Y:S01]  /*0060*/  S2UR UR5, SR_CgaCtaId ;  /* 0x00000000000579c3 */ /* 0x000f220000008800 */
[----:B------:R-:W-:Y:S01]  /*0070*/  UMOV UR4, 0x400 ;  /* 0x0000040000047882 */ /* 0x000fe20000000000 */
[----:B------:R-:W-:Y:S01]  /*0080*/  ULDC.64 UR8, c[0x0][0x240] ;  /* 0x0000900000087ab9 */ /* 0x000fe20000000a00 */
[----:B-1----:R-:W-:-:S02]  /*0090*/  LOP3.LUT R3, R16, 0x3f, RZ, 0xc0, !PT ;  /* 0x0000003f10037812 */ /* 0x002fc400078ec0ff */
[----:B---3--:R-:W-:-:S03]  /*00a0*/  ISETP.GE.AND P1, PT, R0, 0x4, PT ;  /* 0x000000040000780c */ /* 0x008fc60003f26270 */
[----:B------:R-:W-:-:S04]  /*00b0*/  IMAD R2, R0, 0x40, R3 ;  /* 0x0000004000027824 */ /* 0x000fc800078e0203 */
[----:B--2---:R-:W-:-:S06]  /*00c0*/  IMAD.WIDE R8, R2, 0x4, R8 ;  /* 0x0000000402087825 */ /* 0x004fcc00078e0208 */
[----:B------:R1:W2:Y:S01]  /*00d0*/  @!P1 LDG.E R4, desc[UR6][R8.64] ;  /* 0x0000000608049981 */ /* 0x0002a2000c1e1900 */
[C---:B------:R-:W-:Y:S01]  /*00e0*/  LOP3.LUT P2, RZ, R16.reuse, 0x1f, RZ, 0xc0, !PT ;  /* 0x0000001f10ff7812 */ /* 0x040fe2000784c0ff */
[----:B----4-:R-:W-:Y:S01]  /*00f0*/  UPRMT UR4, UR5, 0x654, UR4 ;  /* 0x0000065405047896 */ /* 0x010fe20008000004 */
[----:B------:R-:W-:Y:S02]  /*0100*/  ISETP.GE.AND P3, PT, R16, 0x2, PT ;  /* 0x000000021000780c */ /* 0x000fe40003f66270 */
[----:B-1----:R-:W-:Y:S02]  /*0110*/  SHF.R.U32.HI R9, RZ, 0x3, R16 ;  /* 0x00000003ff097819 */ /* 0x002fe40000011610 */
[----:B--2---:R-:W-:-:S04]  /*0120*/  SEL R4, R4, RZ, !P1 ;  /* 0x000000ff04047207 */ /* 0x004fc80004800000 */
[----:B------:R-:W-:-:S05]  /*0130*/  FSEL R7, R4, RZ, !P1 ;  /* 0x000000ff04077208 */ /* 0x000fca0004800000 */
[----:B------:R-:W1:Y:S02]  /*0140*/  SHFL.BFLY PT, R10, R7, 0x10, 0x1f ;  /* 0x0e001f00070a7f89 */ /* 0x000e6400000e0000 */
[----:B-1----:R-:W-:Y:S01]  /*0150*/  FADD R10, R7, R10 ;  /* 0x0000000a070a7221 */ /* 0x002fe20000000000 */
[----:B------:R-:W-:-:S04]  /*0160*/  IMAD.MOV.U32 R7, RZ, RZ, RZ ;  /* 0x000000ffff077224 */ /* 0x000fc800078e00ff */
[----:B------:R-:W1:Y:S02]  /*0170*/  SHFL.BFLY PT, R11, R10, 0x8, 0x1f ;  /* 0x0d001f000a0b7f89 */ /* 0x000e6400000e0000 */
[----:B-1----:R-:W-:Y:S01]  /*0180*/  FADD R11, R10, R11 ;  /* 0x0000000b0a0b7221 */ /* 0x002fe20000000000 */
[----:B------:R-:W-:-:S04]  /*0190*/  LEA R10, R16, UR4, 0x2 ;  /* 0x00000004100a7c11 */ /* 0x000fc8000f8e10ff */
[----:B------:R-:W1:Y:S02]  /*01a0*/  SHFL.BFLY PT, R12, R11, 0x4, 0x1f ;  /* 0x0c801f000b0c7f89 */ /* 0x000e6400000e0000 */
[----:B-1----:R-:W-:-:S05]  /*01b0*/  FADD R14, R11, R12 ;  /* 0x0000000c0b0e7221 */ /* 0x002fca0000000000 */
[----:B------:R-:W1:Y:S02]  /*01c0*/  SHFL.BFLY PT, R13, R14, 0x2, 0x1f ;  /* 0x0c401f000e0d7f89 */ /* 0x000e6400000e0000 */
[----:B-1----:R-:W-:Y:S02]  /*01d0*/  FADD R15, R14, R13 ;  /* 0x0000000d0e0f7221 */ /* 0x002fe40000000000 */
[----:B------:R-:W1:Y:S03]  /*01e0*/  LDC.64 R12, c[0x0][0x220] ;  /* 0x00008800ff0c7b82 */ /* 0x000e660000000a00 */
[----:B------:R-:W2:Y:S01]  /*01f0*/  SHFL.BFLY PT, R8, R15, 0x1, 0x1f ;  /* 0x0c201f000f087f89 */ /* 0x000ea200000e0000 */
[----:B-1----:R-:W-:-:S04]  /*0200*/  IMAD.WIDE R12, R0, 0x4, R12 ;  /* 0x00000004000c7825 */ /* 0x002fc800078e020c */
[----:B--2---:R-:W-:Y:S01]  /*0210*/  FADD R17, R15, R8 ;  /* 0x000000080f117221 */ /* 0x004fe20000000000 */
[----:B------:R-:W-:Y:S01]  /*0220*/  LOP3.LUT R8, R9, 0x4, RZ, 0xc0, !PT ;  /* 0x0000000409087812 */ /* 0x000fe200078ec0ff */
[----:B------:R1:W2:Y:S04]  /*0230*/  @!P1 LDG.E.EL R7, desc[UR6][R12.64] ;  /* 0x000000060c079981 */ /* 0x0002a8000c2e1900 */
[----:B------:R-:W-:Y:S01]  /*0240*/  @!P2 STS [R8+UR4], R17 ;  /* 0x000000110800a988 */ /* 0x000fe20008000804 */
[----:B------:R-:W-:Y:S06]  /*0250*/  BAR.SYNC.DEFER_BLOCKING 0x0 ;  /* 0x0000000000007b1d */ /* 0x000fec0000010000 */
[----:B------:R-:W3:Y:S01]  /*0260*/  @!P3 LDS R6, [R10] ;  /* 0x000000000a06b984 */ /* 0x000ee20000000800 */
[----:B------:R-:W-:-:S04]  /*0270*/  LOP3.LUT R11, R16, 0x1, RZ, 0xc0, !PT ;  /* 0x00000001100b7812 */ /* 0x000fc800078ec0ff */
[----:B------:R-:W-:-:S04]  /*0280*/  ISETP.NE.U32.AND P0, PT, R11, 0x1, PT ;  /* 0x000000010b00780c */ /* 0x000fc80003f05070 */
[----:B------:R-:W-:Y:S01]  /*0290*/  ISETP.LT.AND P0, PT, R16, 0x2, P0 ;  /* 0x000000021000780c */ /* 0x000fe20000701270 */
[----:B---3--:R-:W3:Y:S02]  /*02a0*/  SHFL.BFLY PT, R9, R6, 0x1, 0x1f ;  /* 0x0c201f0006097f89 */ /* 0x008ee400000e0000 */
[----:B---3--:R-:W-:-:S10]  /*02b0*/  FADD R11, R6, R9 ;  /* 0x00000009060b7221 */ /* 0x008fd40000000000 */
[----:B------:R-:W-:Y:S01]  /*02c0*/  @P0 STS [R10], R11 ;  /* 0x0000000b0a000388 */ /* 0x000fe20000000800 */
[----:B------:R-:W-:Y:S06]  /*02d0*/  BAR.SYNC.DEFER_BLOCKING 0x0 ;  /* 0x0000000000007b1d */ /* 0x000fec0000010000 */
[----:B------:R-:W3:Y:S02]  /*02e0*/  LDS R9, [UR4] ;  /* 0x00000004ff097984 */ /* 0x000ee40008000800 */
[----:B---3--:R-:W-:-:S04]  /*02f0*/  FMUL R9, R9, 0.015625 ;  /* 0x3c80000009097820 */ /* 0x008fc80000400000 */
[----:B-1----:R-:W-:-:S04]  /*0300*/  FADD R12, R4, -R9 ;  /* 0x80000009040c7221 */ /* 0x002fc80000000000 */
[----:B------:R-:W-:-:S05]  /*0310*/  FMUL R12, R12, R12 ;  /* 0x0000000c0c0c7220 */ /* 0x000fca0000400000 */
[----:B------:R-:W-:-:S05]  /*0320*/  FSEL R12, R12, RZ, !P1 ;  /* 0x000000ff0c0c7208 */ /* 0x000fca0004800000 */
[----:B------:R-:W1:Y:S02]  /*0330*/  SHFL.BFLY PT, R13, R12, 0x10, 0x1f ;  /* 0x0e001f000c0d7f89 */ /* 0x000e6400000e0000 */
[----:B-1----:R-:W-:-:S05]  /*0340*/  FADD R13, R12, R13 ;  /* 0x0000000d0c0d7221 */ /* 0x002fca0000000000 */
[----:B------:R-:W1:Y:S02]  /*0350*/  SHFL.BFLY PT, R6, R13, 0x8, 0x1f ;  /* 0x0d001f000d067f89 */ /* 0x000e6400000e0000 */
[----:B-1----:R-:W-:-:S05]  /*0360*/  FADD R6, R13, R6 ;  /* 0x000000060d067221 */ /* 0x002fca0000000000 */
[----:B------:R-:W1:Y:S02]  /*0370*/  SHFL.BFLY PT, R11, R6, 0x4, 0x1f ;  /* 0x0c801f00060b7f89 */ /* 0x000e6400000e0000 */
[----:B-1----:R-:W-:Y:S01]  /*0380*/  FADD R11, R6, R11 ;  /* 0x0000000b060b7221 */ /* 0x002fe20000000000 */
[----:B------:R-:W-:Y:S06]  /*0390*/  BAR.SYNC.DEFER_BLOCKING 0x0 ;  /* 0x0000000000007b1d */ /* 0x000fec0000010000 */
[----:B------:R-:W1:Y:S02]  /*03a0*/  SHFL.BFLY PT, R14, R11, 0x2, 0x1f ;  /* 0x0c401f000b0e7f89 */ /* 0x000e6400000e0000 */
[----:B-1----:R-:W-:-:S05]  /*03b0*/  FADD R14, R11, R14 ;  /* 0x0000000e0b0e7221 */ /* 0x002fca0000000000 */
[----:B------:R-:W1:Y:S02]  /*03c0*/  SHFL.BFLY PT, R15, R14, 0x1, 0x1f ;  /* 0x0c201f000e0f7f89 */ /* 0x000e6400000e0000 */
[----:B-1----:R-:W-:-:S05]  /*03d0*/  FADD R15, R14, R15 ;  /* 0x0000000f0e0f7221 */ /* 0x002fca0000000000 */
[----:B------:R1:W-:Y:S01]  /*03e0*/  @!P2 STS [R8+UR4], R15 ;  /* 0x0000000f0800a988 */ /* 0x0003e20008000804 */
[----:B------:R-:W-:Y:S08]  /*03f0*/  BAR.SYNC.DEFER_BLOCKING 0x0 ;  /* 0x0000000000007b1d */ /* 0x000ff00000010000 */
[----:B-1----:R-:W1:Y:S01]  /*0400*/  LDC.64 R14, c[0x0][0x230] ;  /* 0x00008c00ff0e7b82 */ /* 0x002e620000000a00 */
[----:B------:R-:W3:Y:S04]  /*0410*/  @!P3 LDS R5, [R10] ;  /* 0x000000000a05b984 */ /* 0x000ee80000000800 */
[----:B---3--:R-:W3:Y:S02]  /*0420*/  SHFL.BFLY PT, R12, R5, 0x1, 0x1f ;  /* 0x0c201f00050c7f89 */ /* 0x008ee400000e0000 */
[----:B---3--:R-:W-:-:S05]  /*0430*/  FADD R13, R5, R12 ;  /* 0x0000000c050d7221 */ /* 0x008fca0000000000 */
[----:B------:R3:W-:Y:S01]  /*0440*/  @P0 STS [R10], R13 ;  /* 0x0000000d0a000388 */ /* 0x0007e20000000800 */
[----:B------:R-:W-:Y:S08]  /*0450*/  BAR.SYNC.DEFER_BLOCKING 0x0 ;  /* 0x0000000000007b1d */ /* 0x000ff00000010000 */
[----:B---3--:R-:W3:Y:S01]  /*0460*/  LDC.64 R12, c[0x0][0x248] ;  /* 0x00009200ff0c7b82 */ /* 0x008ee20000000a00 */
[----:B------:R-:W4:Y:S01]  /*0470*/  LDS R6, [UR4] ;  /* 0x00000004ff067984 */ /* 0x000f220008000800 */
[----:B------:R-:W-:-:S02]  /*0480*/  ULDC.64 UR4, c[0x0][0x218] ;  /* 0x0000860000047ab9 */ /* 0x000fc40000000a00 */
[----:B------:R-:W5:Y:S01]  /*0490*/  I2F.S64 R11, UR4 ;  /* 0x00000004000b7d12 */ /* 0x000f620008301400 */
[----:B------:R-:W-:Y:S01]  /*04a0*/  ULDC.64 UR4, c[0x0][0x238] ;  /* 0x00008e0000047ab9 */ /* 0x000fe20000000a00 */
[----:B----4-:R-:W-:-:S04]  /*04b0*/  FMUL R6, R6, 0.015873016789555549622 ;  /* 0x3c82082106067820 */ /* 0x010fc80000400000 */
[----:B-----5:R-:W-:Y:S02]  /*04c0*/  FMUL R6, R6, R11 ;  /* 0x0000000b06067220 */ /* 0x020fe40000400000 */
[----:B------:R-:W4:Y:S03]  /*04d0*/  LDC.64 R10, c[0x0][0x228] ;  /* 0x00008a00ff0a7b82 */ /* 0x000f260000000a00 */
[C---:B------:R-:W-:Y:S02]  /*04e0*/  FSETP.NAN.AND P2, PT, R6.reuse, R6, PT ;  /* 0x000000060600720b */ /* 0x040fe40003f48000 */
[C---:B------:R-:W-:Y:S02]  /*04f0*/  FSETP.GT.AND P0, PT, R6.reuse, 9.9999997473787516356e-05, PT ;  /* 0x38d1b7170600780b */ /* 0x040fe40003f04000 */
[----:B------:R-:W-:-:S04]  /*0500*/  FSEL R5, R6, 9.9999997473787516356e-05, P2 ;  /* 0x38d1b71706057808 */ /* 0x000fc80001000000 */
[----:B------:R-:W-:-:S04]  /*0510*/  FSEL R5, R6, R5, P0 ;  /* 0x0000000506057208 */ /* 0x000fc80000000000 */
[----:B------:R-:W2:Y:S01]  /*0520*/  MUFU.RSQ R8, R5 ;  /* 0x0000000500087308 */ /* 0x000ea20000001400 */
[----:B------:R-:W-:Y:S02]  /*0530*/  ISETP.EQ.AND P0, PT, R3, RZ, !P1 ;  /* 0x000000ff0300720c */ /* 0x000fe40004f02270 */
[C---:B------:R-:W-:Y:S02]  /*0540*/  FSETP.NEU.AND P2, PT, R6.reuse, 9.9999997473787516356e-05, PT ;  /* 0x38d1b7170600780b */ /* 0x040fe40003f4d000 */
[----:B------:R-:W-:Y:S02]  /*0550*/  FSETP.GEU.AND P3, PT, R6, 9.9999997473787516356e-05, PT ;  /* 0x38d1b7170600780b */ /* 0x000fe40003f6e000 */
[----:B------:R-:W-:Y:S01]  /*0560*/  IADD3 R6, P4, R0, UR4, RZ ;  /* 0x0000000400067c10 */ /* 0x000fe2000ff9e0ff */
[----:B--2---:R-:W-:-:S04]  /*0570*/  FMUL R7, R8, R7 ;  /* 0x0000000708077220 */ /* 0x004fc80000400000 */
[----:B------:R-:W-:Y:S01]  /*0580*/  FMUL R3, R9, R7 ;  /* 0x0000000709037220 */ /* 0x000fe20000400000 */
[----:B------:R-:W-:-:S03]  /*0590*/  SHF.R.S32.HI R5, RZ, 0x1f, R0 ;  /* 0x0000001fff057819 */ /* 0x000fc60000011400 */
[----:B------:R-:W-:Y:S01]  /*05a0*/  FFMA R19, R4, R7, -R3 ;  /* 0x0000000704137223 */ /* 0x000fe20000000803 */
[----:B------:R-:W-:Y:S01]  /*05b0*/  IADD3 R4, P5, R0, UR8, RZ ;  /* 0x0000000800047c10 */ /* 0x000fe2000ffbe0ff */
[----:B-1----:R-:W-:Y:S01]  /*05c0*/  IMAD.WIDE R14, R0, 0x4, R14 ;  /* 0x00000004000e7825 */ /* 0x002fe200078e020e */
[----:B------:R-:W-:Y:S02]  /*05d0*/  IADD3.X R7, R5, UR5, RZ, P4, !PT ;  /* 0x0000000505077c10 */ /* 0x000fe4000a7fe4ff */
[----:B------:R-:W-:Y:S01]  /*05e0*/  SEL R3, RZ, 0x1, P2 ;  /* 0x00000001ff037807 */ /* 0x000fe20001000000 */
[----:B---3--:R-:W-:Y:S01]  /*05f0*/  IMAD.WIDE R12, R2, 0x4, R12 ;  /* 0x00000004020c7825 */ /* 0x008fe200078e020c */
[----:B------:R-:W-:Y:S02]  /*0600*/  IADD3.X R5, R5, UR9, RZ, P5, !PT ;  /* 0x0000000905057c10 */ /* 0x000fe4000affe4ff */
[----:B------:R-:W-:Y:S01]  /*0610*/  SEL R17, RZ, 0x1, P3 ;  /* 0x00000001ff117807 */ /* 0x000fe20001800000 */
[----:B------:R1:W-:Y:S04]  /*0620*/  @P0 STG.E desc[UR6][R14.64], R8 ;  /* 0x000000080e000986 */ /* 0x0003e8000c101906 */
[----:B------:R1:W-:Y:S04]  /*0630*/  @P0 STG.E.U8 desc[UR6][R6.64], R3 ;  /* 0x0000000306000986 */ /* 0x0003e8000c101106 */
[----:B------:R1:W-:Y:S01]  /*0640*/  @P0 STG.E.U8 desc[UR6][R4.64], R17 ;  /* 0x0000001104000986 */ /* 0x0003e2000c101106 */
[----:B----4-:R-:W-:-:S03]  /*0650*/  IMAD.WIDE R10, R0, 0x4, R10 ;  /* 0x00000004000a7825 */ /* 0x010fc600078e020a */
[----:B------:R1:W-:Y:S01]  /*0660*/  @!P1 STG.E desc[UR6][R12.64], R19 ;  /* 0x000000130c009986 */ /* 0x0003e2000c101906 */
[----:B------:R-:W-:Y:S05]  /*0670*/  @!P0 EXIT ;  /* 0x000000000000894d */ /* 0x000fea0003800000 */
[----:B------:R-:W-:Y:S01]  /*0680*/  STG.E desc[UR6][R10.64], R9 ;  /* 0x000000090a007986 */ /* 0x000fe2000c101906 */
[----:B------:R-:W-:Y:S05]  /*0690*/  EXIT ;  /* 0x000000000000794d */ /* 0x000fea0003800000 */
.L_x_0:
[----:B------:R-:W-:-:S00]  /*06a0*/  BRA `(.L_x_0) ;  /* 0xfffffffc00fc7947 */ /* 0x000fc0000383ffff */
[----:B------:R-:W-:-:S00]  /*06b0*/  NOP ;  /* 0x0000000000007918 */ /* 0x000fc00000000000 */
        /* <DEDUP_REMOVED lines=12> */
.L_x_1:


//--------------------- .nv.global.init           --------------------------
	.section	.nv.global.init,"aw",@progbits
.nv.global.init:
	.type		_$_str,@object
	.size		_$_str,(.L_0 - _$_str)
_$_str:
        /*0000*/ 	.byte	0x5f, 0x5f, 0x43, 0x55, 0x44, 0x41, 0x5f, 0x46, 0x54, 0x5a, 0x00
.L_0:


//--------------------- .nv.shared.triton_per_fused_eq_lift_fresh_lt_maximum_mul_rsqrt_sub_var_mean_3 --------------------------
	.section	.nv.shared.triton_per_fused_eq_lift_fresh_lt_maximum_mul_rsqrt_sub_var_mean_3,"aw",@nobits
	.sectionflags	@""
	.align	16
	.zero		1024


//--------------------- .nv.constant0.triton_per_fused_eq_lift_fresh_lt_maximum_mul_rsqrt_sub_var_mean_3 --------------------------
	.section	.nv.constant0.triton_per_fused_eq_lift_fresh_lt_maximum_mul_rsqrt_sub_var_mean_3,"a",@progbits
	.sectionflags	@""
	.align	4
.nv.constant0.triton_per_fused_eq_lift_fresh_lt_maximum_mul_rsqrt_sub_var_mean_3:
	.zero		600
